//
// Generated by NVIDIA NVVM Compiler
//
// Compiler Build ID: CL-36424714
// Cuda compilation tools, release 13.0, V13.0.88
// Based on NVVM 20.0.0
//

.version 9.0
.target sm_100
.address_size 64

	// .globl	default_function_kernel0
// _ZZ24default_function_kernel0E8X_shared has been demoted
// _ZZ24default_function_kernel0E8W_shared has been demoted

.visible .entry default_function_kernel0(
	.param .u64 .ptr .align 1 default_function_kernel0_param_0,
	.param .u64 .ptr .align 1 default_function_kernel0_param_1,
	.param .u64 .ptr .align 1 default_function_kernel0_param_2
)
{
	.reg .pred 	%p<8>;
	.reg .b16 	%rs<25>;
	.reg .b32 	%r<79>;
	.reg .b32 	%f<513>;
	.reg .b64 	%rd<42>;
	// demoted variable
	.shared .align 4 .b8 _ZZ24default_function_kernel0E8X_shared[3072];
	// demoted variable
	.shared .align 4 .b8 _ZZ24default_function_kernel0E8W_shared[2304];
	mov.u32 	%r19, %ctaid.x;
	mul.hi.u32 	%r20, %r19, 715827883;
	shr.u32 	%r1, %r20, 2;
	mov.u32 	%r2, %tid.x;
	mul.lo.s32 	%r21, %r1, 24;
	sub.s32 	%r3, %r19, %r21;
	shr.u32 	%r4, %r2, 3;
	and.b32  	%r5, %r2, 7;
	cvt.u16.u32 	%rs1, %r2;
	mul.hi.u16 	%rs2, %rs1, 10923;
	mul.wide.u16 	%r22, %rs2, 768;
	mul.lo.s16 	%rs3, %rs2, 6;
	sub.s16 	%rs4, %rs1, %rs3;
	cvt.u32.u16 	%r23, %rs4;
	or.b32  	%r6, %r22, %r23;
	add.s16 	%rs5, %rs1, 128;
	mul.hi.u16 	%rs6, %rs5, 10923;
	mul.wide.u16 	%r24, %rs6, 768;
	mul.lo.s16 	%rs7, %rs6, 6;
	sub.s16 	%rs8, %rs5, %rs7;
	cvt.u32.u16 	%r25, %rs8;
	or.b32  	%r7, %r24, %r25;
	add.s16 	%rs9, %rs1, 256;
	mul.hi.u16 	%rs10, %rs9, 10923;
	mul.wide.u16 	%r26, %rs10, 768;
	mul.lo.s16 	%rs11, %rs10, 6;
	sub.s16 	%rs12, %rs9, %rs11;
	cvt.u32.u16 	%r27, %rs12;
	or.b32  	%r8, %r26, %r27;
	add.s16 	%rs13, %rs1, 384;
	mul.hi.u16 	%rs14, %rs13, 10923;
	mul.wide.u16 	%r28, %rs14, 768;
	mul.lo.s16 	%rs15, %rs14, 6;
	sub.s16 	%rs16, %rs13, %rs15;
	cvt.u32.u16 	%r29, %rs16;
	or.b32  	%r9, %r28, %r29;
	add.s16 	%rs17, %rs1, 512;
	mul.hi.u16 	%rs18, %rs17, 10923;
	mul.wide.u16 	%r30, %rs18, 768;
	mul.lo.s16 	%rs19, %rs18, 6;
	sub.s16 	%rs20, %rs17, %rs19;
	cvt.u32.u16 	%r31, %rs20;
	or.b32  	%r10, %r30, %r31;
	add.s16 	%rs21, %rs1, 640;
	mul.hi.u16 	%rs22, %rs21, 10923;
	mul.wide.u16 	%r32, %rs22, 768;
	mul.lo.s16 	%rs23, %rs22, 6;
	sub.s16 	%rs24, %rs21, %rs23;
	cvt.u32.u16 	%r33, %rs24;
	or.b32  	%r11, %r32, %r33;
	mov.u32 	%r34, _ZZ24default_function_kernel0E8X_shared;
	mad.lo.s32 	%r35, %r4, 96, %r34;
	add.s32 	%r12, %r35, 1608;
	mov.b32 	%r77, 0;
	mov.f32 	%f417, 0f00000000;
	mov.f32 	%f418, %f417;
	mov.f32 	%f419, %f417;
	mov.f32 	%f420, %f417;
	mov.f32 	%f421, %f417;
	mov.f32 	%f422, %f417;
	mov.f32 	%f423, %f417;
	mov.f32 	%f424, %f417;
	mov.f32 	%f425, %f417;
	mov.f32 	%f426, %f417;
	mov.f32 	%f427, %f417;
	mov.f32 	%f428, %f417;
	mov.f32 	%f429, %f417;
	mov.f32 	%f430, %f417;
	mov.f32 	%f431, %f417;
	mov.f32 	%f432, %f417;
	mov.f32 	%f433, %f417;
	mov.f32 	%f434, %f417;
	mov.f32 	%f435, %f417;
	mov.f32 	%f436, %f417;
	mov.f32 	%f437, %f417;
	mov.f32 	%f438, %f417;
	mov.f32 	%f439, %f417;
	mov.f32 	%f440, %f417;
	mov.f32 	%f441, %f417;
	mov.f32 	%f442, %f417;
	mov.f32 	%f443, %f417;
	mov.f32 	%f444, %f417;
	mov.f32 	%f445, %f417;
	mov.f32 	%f446, %f417;
	mov.f32 	%f447, %f417;
	mov.f32 	%f448, %f417;
	mov.f32 	%f449, %f417;
	mov.f32 	%f450, %f417;
	mov.f32 	%f451, %f417;
	mov.f32 	%f452, %f417;
	mov.f32 	%f453, %f417;
	mov.f32 	%f454, %f417;
	mov.f32 	%f455, %f417;
	mov.f32 	%f456, %f417;
	mov.f32 	%f457, %f417;
	mov.f32 	%f458, %f417;
	mov.f32 	%f459, %f417;
	mov.f32 	%f460, %f417;
	mov.f32 	%f461, %f417;
	mov.f32 	%f462, %f417;
	mov.f32 	%f463, %f417;
	mov.f32 	%f464, %f417;
	mov.f32 	%f465, %f417;
	mov.f32 	%f466, %f417;
	mov.f32 	%f467, %f417;
	mov.f32 	%f468, %f417;
	mov.f32 	%f469, %f417;
	mov.f32 	%f470, %f417;
	mov.f32 	%f471, %f417;
	mov.f32 	%f472, %f417;
	mov.f32 	%f473, %f417;
	mov.f32 	%f474, %f417;
	mov.f32 	%f475, %f417;
	mov.f32 	%f476, %f417;
	mov.f32 	%f477, %f417;
	mov.f32 	%f478, %f417;
	mov.f32 	%f479, %f417;
	mov.f32 	%f480, %f417;
	mov.f32 	%f481, %f417;
	mov.f32 	%f482, %f417;
	mov.f32 	%f483, %f417;
	mov.f32 	%f484, %f417;
	mov.f32 	%f485, %f417;
	mov.f32 	%f486, %f417;
	mov.f32 	%f487, %f417;
	mov.f32 	%f488, %f417;
	mov.f32 	%f489, %f417;
	mov.f32 	%f490, %f417;
	mov.f32 	%f491, %f417;
	mov.f32 	%f492, %f417;
	mov.f32 	%f493, %f417;
	mov.f32 	%f494, %f417;
	mov.f32 	%f495, %f417;
	mov.f32 	%f496, %f417;
	mov.f32 	%f497, %f417;
	mov.f32 	%f498, %f417;
	mov.f32 	%f499, %f417;
	mov.f32 	%f500, %f417;
	mov.f32 	%f501, %f417;
	mov.f32 	%f502, %f417;
	mov.f32 	%f503, %f417;
	mov.f32 	%f504, %f417;
	mov.f32 	%f505, %f417;
	mov.f32 	%f506, %f417;
	mov.f32 	%f507, %f417;
	mov.f32 	%f508, %f417;
	mov.f32 	%f509, %f417;
	mov.f32 	%f510, %f417;
	mov.f32 	%f511, %f417;
	mov.f32 	%f512, %f417;
$L__BB0_1:
	ld.param.u64 	%rd35, [default_function_kernel0_param_0];
	setp.gt.u32 	%p1, %r2, 575;
	bar.sync 	0;
	mul.lo.s32 	%r36, %r77, 6;
	mad.lo.s32 	%r37, %r1, 98304, %r36;
	add.s32 	%r38, %r37, %r6;
	cvta.to.global.u64 	%rd4, %rd35;
	mul.wide.u32 	%rd5, %r38, 4;
	add.s64 	%rd6, %rd4, %rd5;
	ld.global.nc.f32 	%f290, [%rd6];
	shl.b32 	%r39, %r2, 2;
	mov.u32 	%r40, _ZZ24default_function_kernel0E8X_shared;
	add.s32 	%r41, %r40, %r39;
	st.shared.f32 	[%r41], %f290;
	add.s32 	%r42, %r37, %r7;
	mul.wide.u32 	%rd7, %r42, 4;
	add.s64 	%rd8, %rd4, %rd7;
	ld.global.nc.f32 	%f291, [%rd8];
	st.shared.f32 	[%r41+512], %f291;
	add.s32 	%r43, %r37, %r8;
	mul.wide.u32 	%rd9, %r43, 4;
	add.s64 	%rd10, %rd4, %rd9;
	ld.global.nc.f32 	%f292, [%rd10];
	st.shared.f32 	[%r41+1024], %f292;
	add.s32 	%r44, %r37, %r9;
	mul.wide.u32 	%rd11, %r44, 4;
	add.s64 	%rd12, %rd4, %rd11;
	ld.global.nc.f32 	%f293, [%rd12];
	st.shared.f32 	[%r41+1536], %f293;
	add.s32 	%r45, %r37, %r10;
	mul.wide.u32 	%rd13, %r45, 4;
	add.s64 	%rd14, %rd4, %rd13;
	ld.global.nc.f32 	%f294, [%rd14];
	st.shared.f32 	[%r41+2048], %f294;
	add.s32 	%r46, %r37, %r11;
	mul.wide.u32 	%rd15, %r46, 4;
	add.s64 	%rd16, %rd4, %rd15;
	ld.global.nc.f32 	%f295, [%rd16];
	st.shared.f32 	[%r41+2560], %f295;
	mad.lo.s32 	%r14, %r3, 73728, %r36;
	@%p1 bra 	$L__BB0_3;
	ld.param.u64 	%rd36, [default_function_kernel0_param_1];
	add.s32 	%r47, %r14, %r6;
	cvta.to.global.u64 	%rd17, %rd36;
	mul.wide.u32 	%rd18, %r47, 4;
	add.s64 	%rd19, %rd17, %rd18;
	ld.global.nc.f32 	%f296, [%rd19];
	shl.b32 	%r48, %r2, 2;
	mov.u32 	%r49, _ZZ24default_function_kernel0E8W_shared;
	add.s32 	%r50, %r49, %r48;
	st.shared.f32 	[%r50], %f296;
$L__BB0_3:
	setp.gt.u32 	%p2, %r2, 447;
	@%p2 bra 	$L__BB0_5;
	ld.param.u64 	%rd37, [default_function_kernel0_param_1];
	add.s32 	%r51, %r14, %r7;
	cvta.to.global.u64 	%rd20, %rd37;
	mul.wide.u32 	%rd21, %r51, 4;
	add.s64 	%rd22, %rd20, %rd21;
	ld.global.nc.f32 	%f297, [%rd22];
	shl.b32 	%r52, %r2, 2;
	mov.u32 	%r53, _ZZ24default_function_kernel0E8W_shared;
	add.s32 	%r54, %r53, %r52;
	st.shared.f32 	[%r54+512], %f297;
$L__BB0_5:
	setp.gt.u32 	%p3, %r2, 319;
	@%p3 bra 	$L__BB0_7;
	ld.param.u64 	%rd38, [default_function_kernel0_param_1];
	add.s32 	%r55, %r14, %r8;
	cvta.to.global.u64 	%rd23, %rd38;
	mul.wide.u32 	%rd24, %r55, 4;
	add.s64 	%rd25, %rd23, %rd24;
	ld.global.nc.f32 	%f298, [%rd25];
	shl.b32 	%r56, %r2, 2;
	mov.u32 	%r57, _ZZ24default_function_kernel0E8W_shared;
	add.s32 	%r58, %r57, %r56;
	st.shared.f32 	[%r58+1024], %f298;
$L__BB0_7:
	setp.gt.u32 	%p4, %r2, 191;
	@%p4 bra 	$L__BB0_9;
	ld.param.u64 	%rd39, [default_function_kernel0_param_1];
	add.s32 	%r59, %r14, %r9;
	cvta.to.global.u64 	%rd26, %rd39;
	mul.wide.u32 	%rd27, %r59, 4;
	add.s64 	%rd28, %rd26, %rd27;
	ld.global.nc.f32 	%f299, [%rd28];
	shl.b32 	%r60, %r2, 2;
	mov.u32 	%r61, _ZZ24default_function_kernel0E8W_shared;
	add.s32 	%r62, %r61, %r60;
	st.shared.f32 	[%r62+1536], %f299;
$L__BB0_9:
	setp.gt.u32 	%p5, %r2, 63;
	@%p5 bra 	$L__BB0_11;
	ld.param.u64 	%rd40, [default_function_kernel0_param_1];
	add.s32 	%r63, %r14, %r10;
	cvta.to.global.u64 	%rd29, %rd40;
	mul.wide.u32 	%rd30, %r63, 4;
	add.s64 	%rd31, %rd29, %rd30;
	ld.global.nc.f32 	%f300, [%rd31];
	shl.b32 	%r64, %r2, 2;
	mov.u32 	%r65, _ZZ24default_function_kernel0E8W_shared;
	add.s32 	%r66, %r65, %r64;
	st.shared.f32 	[%r66+2048], %f300;
$L__BB0_11:
	bar.sync 	0;
	mov.b32 	%r78, 1152;
$L__BB0_12:
	add.s32 	%r68, %r12, %r78;
	ld.shared.f32 	%f301, [%r68+-1224];
	ld.shared.f32 	%f302, [%r68+-2760];
	mov.u32 	%r69, _ZZ24default_function_kernel0E8W_shared;
	mad.lo.s32 	%r70, %r5, 72, %r69;
	add.s32 	%r71, %r70, %r78;
	ld.shared.f32 	%f303, [%r71+-1152];
	fma.rn.f32 	%f512, %f302, %f303, %f512;
	ld.shared.f32 	%f304, [%r71+-576];
	fma.rn.f32 	%f500, %f302, %f304, %f500;
	ld.shared.f32 	%f305, [%r71];
	fma.rn.f32 	%f488, %f302, %f305, %f488;
	ld.shared.f32 	%f306, [%r71+576];
	fma.rn.f32 	%f476, %f302, %f306, %f476;
	fma.rn.f32 	%f464, %f301, %f303, %f464;
	fma.rn.f32 	%f452, %f301, %f304, %f452;
	fma.rn.f32 	%f440, %f301, %f305, %f440;
	fma.rn.f32 	%f428, %f301, %f306, %f428;
	ld.shared.f32 	%f307, [%r71+-1128];
	fma.rn.f32 	%f511, %f302, %f307, %f511;
	ld.shared.f32 	%f308, [%r71+-552];
	fma.rn.f32 	%f499, %f302, %f308, %f499;
	ld.shared.f32 	%f309, [%r71+24];
	fma.rn.f32 	%f487, %f302, %f309, %f487;
	ld.shared.f32 	%f310, [%r71+600];
	fma.rn.f32 	%f475, %f302, %f310, %f475;
	fma.rn.f32 	%f463, %f301, %f307, %f463;
	fma.rn.f32 	%f451, %f301, %f308, %f451;
	fma.rn.f32 	%f439, %f301, %f309, %f439;
	fma.rn.f32 	%f427, %f301, %f310, %f427;
	ld.shared.f32 	%f311, [%r71+-1104];
	fma.rn.f32 	%f510, %f302, %f311, %f510;
	ld.shared.f32 	%f312, [%r71+-528];
	fma.rn.f32 	%f498, %f302, %f312, %f498;
	ld.shared.f32 	%f313, [%r71+48];
	fma.rn.f32 	%f486, %f302, %f313, %f486;
	ld.shared.f32 	%f314, [%r71+624];
	fma.rn.f32 	%f474, %f302, %f314, %f474;
	fma.rn.f32 	%f462, %f301, %f311, %f462;
	fma.rn.f32 	%f450, %f301, %f312, %f450;
	fma.rn.f32 	%f438, %f301, %f313, %f438;
	fma.rn.f32 	%f426, %f301, %f314, %f426;
	ld.shared.f32 	%f315, [%r68+-1200];
	ld.shared.f32 	%f316, [%r68+-2736];
	fma.rn.f32 	%f509, %f316, %f303, %f509;
	fma.rn.f32 	%f497, %f316, %f304, %f497;
	fma.rn.f32 	%f485, %f316, %f305, %f485;
	fma.rn.f32 	%f473, %f316, %f306, %f473;
	fma.rn.f32 	%f461, %f315, %f303, %f461;
	fma.rn.f32 	%f449, %f315, %f304, %f449;
	fma.rn.f32 	%f437, %f315, %f305, %f437;
	fma.rn.f32 	%f425, %f315, %f306, %f425;
	fma.rn.f32 	%f508, %f316, %f307, %f508;
	fma.rn.f32 	%f496, %f316, %f308, %f496;
	fma.rn.f32 	%f484, %f316, %f309, %f484;
	fma.rn.f32 	%f472, %f316, %f310, %f472;
	fma.rn.f32 	%f460, %f315, %f307, %f460;
	fma.rn.f32 	%f448, %f315, %f308, %f448;
	fma.rn.f32 	%f436, %f315, %f309, %f436;
	fma.rn.f32 	%f424, %f315, %f310, %f424;
	fma.rn.f32 	%f507, %f316, %f311, %f507;
	fma.rn.f32 	%f495, %f316, %f312, %f495;
	fma.rn.f32 	%f483, %f316, %f313, %f483;
	fma.rn.f32 	%f471, %f316, %f314, %f471;
	fma.rn.f32 	%f459, %f315, %f311, %f459;
	fma.rn.f32 	%f447, %f315, %f312, %f447;
	fma.rn.f32 	%f435, %f315, %f313, %f435;
	fma.rn.f32 	%f423, %f315, %f314, %f423;
	ld.shared.f32 	%f317, [%r68+-1176];
	ld.shared.f32 	%f318, [%r68+-2712];
	fma.rn.f32 	%f506, %f318, %f303, %f506;
	fma.rn.f32 	%f494, %f318, %f304, %f494;
	fma.rn.f32 	%f482, %f318, %f305, %f482;
	fma.rn.f32 	%f470, %f318, %f306, %f470;
	fma.rn.f32 	%f458, %f317, %f303, %f458;
	fma.rn.f32 	%f446, %f317, %f304, %f446;
	fma.rn.f32 	%f434, %f317, %f305, %f434;
	fma.rn.f32 	%f422, %f317, %f306, %f422;
	fma.rn.f32 	%f505, %f318, %f307, %f505;
	fma.rn.f32 	%f493, %f318, %f308, %f493;
	fma.rn.f32 	%f481, %f318, %f309, %f481;
	fma.rn.f32 	%f469, %f318, %f310, %f469;
	fma.rn.f32 	%f457, %f317, %f307, %f457;
	fma.rn.f32 	%f445, %f317, %f308, %f445;
	fma.rn.f32 	%f433, %f317, %f309, %f433;
	fma.rn.f32 	%f421, %f317, %f310, %f421;
	fma.rn.f32 	%f504, %f318, %f311, %f504;
	fma.rn.f32 	%f492, %f318, %f312, %f492;
	fma.rn.f32 	%f480, %f318, %f313, %f480;
	fma.rn.f32 	%f468, %f318, %f314, %f468;
	fma.rn.f32 	%f456, %f317, %f311, %f456;
	fma.rn.f32 	%f444, %f317, %f312, %f444;
	fma.rn.f32 	%f432, %f317, %f313, %f432;
	fma.rn.f32 	%f420, %f317, %f314, %f420;
	ld.shared.f32 	%f319, [%r68+-1152];
	ld.shared.f32 	%f320, [%r68+-2688];
	fma.rn.f32 	%f503, %f320, %f303, %f503;
	fma.rn.f32 	%f491, %f320, %f304, %f491;
	fma.rn.f32 	%f479, %f320, %f305, %f479;
	fma.rn.f32 	%f467, %f320, %f306, %f467;
	fma.rn.f32 	%f455, %f319, %f303, %f455;
	fma.rn.f32 	%f443, %f319, %f304, %f443;
	fma.rn.f32 	%f431, %f319, %f305, %f431;
	fma.rn.f32 	%f419, %f319, %f306, %f419;
	fma.rn.f32 	%f502, %f320, %f307, %f502;
	fma.rn.f32 	%f490, %f320, %f308, %f490;
	fma.rn.f32 	%f478, %f320, %f309, %f478;
	fma.rn.f32 	%f466, %f320, %f310, %f466;
	fma.rn.f32 	%f454, %f319, %f307, %f454;
	fma.rn.f32 	%f442, %f319, %f308, %f442;
	fma.rn.f32 	%f430, %f319, %f309, %f430;
	fma.rn.f32 	%f418, %f319, %f310, %f418;
	fma.rn.f32 	%f501, %f320, %f311, %f501;
	fma.rn.f32 	%f489, %f320, %f312, %f489;
	fma.rn.f32 	%f477, %f320, %f313, %f477;
	fma.rn.f32 	%f465, %f320, %f314, %f465;
	fma.rn.f32 	%f453, %f319, %f311, %f453;
	fma.rn.f32 	%f441, %f319, %f312, %f441;
	fma.rn.f32 	%f429, %f319, %f313, %f429;
	fma.rn.f32 	%f417, %f319, %f314, %f417;
	add.s32 	%r78, %r78, 4;
	setp.ne.s32 	%p6, %r78, 1176;
	@%p6 bra 	$L__BB0_12;
	add.s32 	%r77, %r77, 1;
	setp.ne.s32 	%p7, %r77, 128;
	@%p7 bra 	$L__BB0_1;
	ld.param.u64 	%rd41, [default_function_kernel0_param_2];
	cvta.to.global.u64 	%rd32, %rd41;
	mul.lo.s32 	%r72, %r4, 9216;
	mad.lo.s32 	%r73, %r1, 294912, %r72;
	mul.lo.s32 	%r74, %r5, 3;
	mad.lo.s32 	%r75, %r3, 96, %r73;
	or.b32  	%r76, %r75, %r74;
	mul.wide.u32 	%rd33, %r76, 4;
	add.s64 	%rd34, %rd32, %rd33;
	st.global.f32 	[%rd34], %f512;
	st.global.f32 	[%rd34+96], %f500;
	st.global.f32 	[%rd34+192], %f488;
	st.global.f32 	[%rd34+288], %f476;
	st.global.f32 	[%rd34+589824], %f464;
	st.global.f32 	[%rd34+589920], %f452;
	st.global.f32 	[%rd34+590016], %f440;
	st.global.f32 	[%rd34+590112], %f428;
	st.global.f32 	[%rd34+4], %f511;
	st.global.f32 	[%rd34+100], %f499;
	st.global.f32 	[%rd34+196], %f487;
	st.global.f32 	[%rd34+292], %f475;
	st.global.f32 	[%rd34+589828], %f463;
	st.global.f32 	[%rd34+589924], %f451;
	st.global.f32 	[%rd34+590020], %f439;
	st.global.f32 	[%rd34+590116], %f427;
	st.global.f32 	[%rd34+8], %f510;
	st.global.f32 	[%rd34+104], %f498;
	st.global.f32 	[%rd34+200], %f486;
	st.global.f32 	[%rd34+296], %f474;
	st.global.f32 	[%rd34+589832], %f462;
	st.global.f32 	[%rd34+589928], %f450;
	st.global.f32 	[%rd34+590024], %f438;
	st.global.f32 	[%rd34+590120], %f426;
	st.global.f32 	[%rd34+9216], %f509;
	st.global.f32 	[%rd34+9312], %f497;
	st.global.f32 	[%rd34+9408], %f485;
	st.global.f32 	[%rd34+9504], %f473;
	st.global.f32 	[%rd34+599040], %f461;
	st.global.f32 	[%rd34+599136], %f449;
	st.global.f32 	[%rd34+599232], %f437;
	st.global.f32 	[%rd34+599328], %f425;
	st.global.f32 	[%rd34+9220], %f508;
	st.global.f32 	[%rd34+9316], %f496;
	st.global.f32 	[%rd34+9412], %f484;
	st.global.f32 	[%rd34+9508], %f472;
	st.global.f32 	[%rd34+599044], %f460;
	st.global.f32 	[%rd34+599140], %f448;
	st.global.f32 	[%rd34+599236], %f436;
	st.global.f32 	[%rd34+599332], %f424;
	st.global.f32 	[%rd34+9224], %f507;
	st.global.f32 	[%rd34+9320], %f495;
	st.global.f32 	[%rd34+9416], %f483;
	st.global.f32 	[%rd34+9512], %f471;
	st.global.f32 	[%rd34+599048], %f459;
	st.global.f32 	[%rd34+599144], %f447;
	st.global.f32 	[%rd34+599240], %f435;
	st.global.f32 	[%rd34+599336], %f423;
	st.global.f32 	[%rd34+18432], %f506;
	st.global.f32 	[%rd34+18528], %f494;
	st.global.f32 	[%rd34+18624], %f482;
	st.global.f32 	[%rd34+18720], %f470;
	st.global.f32 	[%rd34+608256], %f458;
	st.global.f32 	[%rd34+608352], %f446;
	st.global.f32 	[%rd34+608448], %f434;
	st.global.f32 	[%rd34+608544], %f422;
	st.global.f32 	[%rd34+18436], %f505;
	st.global.f32 	[%rd34+18532], %f493;
	st.global.f32 	[%rd34+18628], %f481;
	st.global.f32 	[%rd34+18724], %f469;
	st.global.f32 	[%rd34+608260], %f457;
	st.global.f32 	[%rd34+608356], %f445;
	st.global.f32 	[%rd34+608452], %f433;
	st.global.f32 	[%rd34+608548], %f421;
	st.global.f32 	[%rd34+18440], %f504;
	st.global.f32 	[%rd34+18536], %f492;
	st.global.f32 	[%rd34+18632], %f480;
	st.global.f32 	[%rd34+18728], %f468;
	st.global.f32 	[%rd34+608264], %f456;
	st.global.f32 	[%rd34+608360], %f444;
	st.global.f32 	[%rd34+608456], %f432;
	st.global.f32 	[%rd34+608552], %f420;
	st.global.f32 	[%rd34+27648], %f503;
	st.global.f32 	[%rd34+27744], %f491;
	st.global.f32 	[%rd34+27840], %f479;
	st.global.f32 	[%rd34+27936], %f467;
	st.global.f32 	[%rd34+617472], %f455;
	st.global.f32 	[%rd34+617568], %f443;
	st.global.f32 	[%rd34+617664], %f431;
	st.global.f32 	[%rd34+617760], %f419;
	st.global.f32 	[%rd34+27652], %f502;
	st.global.f32 	[%rd34+27748], %f490;
	st.global.f32 	[%rd34+27844], %f478;
	st.global.f32 	[%rd34+27940], %f466;
	st.global.f32 	[%rd34+617476], %f454;
	st.global.f32 	[%rd34+617572], %f442;
	st.global.f32 	[%rd34+617668], %f430;
	st.global.f32 	[%rd34+617764], %f418;
	st.global.f32 	[%rd34+27656], %f501;
	st.global.f32 	[%rd34+27752], %f489;
	st.global.f32 	[%rd34+27848], %f477;
	st.global.f32 	[%rd34+27944], %f465;
	st.global.f32 	[%rd34+617480], %f453;
	st.global.f32 	[%rd34+617576], %f441;
	st.global.f32 	[%rd34+617672], %f429;
	st.global.f32 	[%rd34+617768], %f417;
	ret;

}


// ===== COMPILED SASS (sm_100) =====

	.target	sm_100

	.elftype	@"ET_EXEC"


//--------------------- .note.nv.tkinfo           --------------------------
	.section	.note.nv.tkinfo,"",@"SHT_NOTE"
	.sectionflags	@"SHF_NOTE_NV_TKINFO"
	.tkinfo
        /*0018*/ 	.word	0x00000002
        /*0030*/ 	.string	""
        /*0030*/ 	.string	"ptxas"
        /*0030*/ 	.string	"Cuda compilation tools, release 13.0, V13.0.88"
        /*0030*/ 	.string	"Build cuda_13.0.r13.0/compiler.36424714_0"
        /*0030*/ 	.string	"-arch sm_100 -m 64 "



//--------------------- .note.nv.cuinfo           --------------------------
	.section	.note.nv.cuinfo,"",@"SHT_NOTE"
	.sectionflags	@"SHF_NOTE_NV_CUINFO"
        /*0018*/ 	.short	0x0002
        /*001a*/ 	.short	0x0064
        /*001c*/ 	.short	0x0082
	.zero		2


//--------------------- .nv.info                  --------------------------
	.section	.nv.info,"",@"SHT_CUDA_INFO"
	.align	4


	//----- nvinfo : EIATTR_REGCOUNT
	.align		4
        /*0000*/ 	.byte	0x04, 0x2f
        /*0002*/ 	.short	(.L_1 - .L_0)
	.align		4
.L_0:
        /*0004*/ 	.word	index@(default_function_kernel0)
        /*0008*/ 	.word	0x00000080


	//----- nvinfo : EIATTR_FRAME_SIZE
	.align		4
.L_1:
        /*000c*/ 	.byte	0x04, 0x11
        /*000e*/ 	.short	(.L_3 - .L_2)
	.align		4
.L_2:
        /*0010*/ 	.word	index@(default_function_kernel0)
        /*0014*/ 	.word	0x00000000


	//----- nvinfo : EIATTR_MIN_STACK_SIZE
	.align		4
.L_3:
        /*0018*/ 	.byte	0x04, 0x12
        /*001a*/ 	.short	(.L_5 - .L_4)
	.align		4
.L_4:
        /*001c*/ 	.word	index@(default_function_kernel0)
        /*0020*/ 	.word	0x00000000
.L_5:


//--------------------- .nv.compat                --------------------------
	.section	.nv.compat,"",@"SHT_CUDA_COMPAT_INFO"
	.align	4
        /*0000*/ 	.byte	0x02, 0x09, 0x00, 0x00, 0x02, 0x02, 0x01, 0x00, 0x02, 0x05, 0x05, 0x00, 0x03, 0x07, 0x01, 0x01
        /*0010*/ 	.byte	0x02, 0x03, 0x00, 0x00, 0x02, 0x06, 0x01, 0x00, 0x04, 0x0b, 0x08, 0x00, 0x09, 0x00, 0x00, 0x00
        /*0020*/ 	.byte	0x00, 0x00, 0x00, 0x00


//--------------------- .nv.info.default_function_kernel0 --------------------------
	.section	.nv.info.default_function_kernel0,"",@"SHT_CUDA_INFO"
	.sectionflags	@""
	.align	4


	//----- nvinfo : EIATTR_CUDA_API_VERSION
	.align		4
        /*0000*/ 	.byte	0x04, 0x37
        /*0002*/ 	.short	(.L_7 - .L_6)
.L_6:
        /*0004*/ 	.word	0x00000082


	//----- nvinfo : EIATTR_KPARAM_INFO
	.align		4
.L_7:
        /*0008*/ 	.byte	0x04, 0x17
        /*000a*/ 	.short	(.L_9 - .L_8)
.L_8:
        /*000c*/ 	.word	0x00000000
        /*0010*/ 	.short	0x0002
        /*0012*/ 	.short	0x0010
        /*0014*/ 	.byte	0x00, 0xf5, 0x21, 0x00


	//----- nvinfo : EIATTR_KPARAM_INFO
	.align		4
.L_9:
        /*0018*/ 	.byte	0x04, 0x17
        /*001a*/ 	.short	(.L_11 - .L_10)
.L_10:
        /*001c*/ 	.word	0x00000000
        /*0020*/ 	.short	0x0001
        /*0022*/ 	.short	0x0008
        /*0024*/ 	.byte	0x00, 0xf5, 0x21, 0x00


	//----- nvinfo : EIATTR_KPARAM_INFO
	.align		4
.L_11:
        /*0028*/ 	.byte	0x04, 0x17
        /*002a*/ 	.short	(.L_13 - .L_12)
.L_12:
        /*002c*/ 	.word	0x00000000
        /*0030*/ 	.short	0x0000
        /*0032*/ 	.short	0x0000
        /*0034*/ 	.byte	0x00, 0xf5, 0x21, 0x00


	//----- nvinfo : EIATTR_SPARSE_MMA_MASK
	.align		4
.L_13:
        /*0038*/ 	.byte	0x03, 0x50
        /*003a*/ 	.short	0x0000


	//----- nvinfo : EIATTR_MAXREG_COUNT
	.align		4
        /*003c*/ 	.byte	0x03, 0x1b
        /*003e*/ 	.short	0x00ff


	//----- nvinfo : EIATTR_NUM_BARRIERS
	.align		4
        /*0040*/ 	.byte	0x02, 0x4c
        /*0042*/ 	.byte	0x01
	.zero		1


	//----- nvinfo : EIATTR_MERCURY_ISA_VERSION
	.align		4
        /*0044*/ 	.byte	0x03, 0x5f
        /*0046*/ 	.short	0x0101


	//----- nvinfo : EIATTR_VRC_CTA_INIT_COUNT
	.align		4
        /*0048*/ 	.byte	0x02, 0x4a
	.zero		1
	.zero		1


	//----- nvinfo : EIATTR_EXIT_INSTR_OFFSETS
	.align		4
        /*004c*/ 	.byte	0x04, 0x1c
        /*004e*/ 	.short	(.L_15 - .L_14)


	//   ....[0]....
.L_14:
        /*0050*/ 	.word	0x00001ae0


	//----- nvinfo : EIATTR_CBANK_PARAM_SIZE
	.align		4
.L_15:
        /*0054*/ 	.byte	0x03, 0x19
        /*0056*/ 	.short	0x0018


	//----- nvinfo : EIATTR_PARAM_CBANK
	.align		4
        /*0058*/ 	.byte	0x04, 0x0a
        /*005a*/ 	.short	(.L_17 - .L_16)
	.align		4
.L_16:
        /*005c*/ 	.word	index@(.nv.constant0.default_function_kernel0)
        /*0060*/ 	.short	0x0380
        /*0062*/ 	.short	0x0018


	//----- nvinfo : EIATTR_SW_WAR
	.align		4
.L_17:
        /*0064*/ 	.byte	0x04, 0x36
        /*0066*/ 	.short	(.L_19 - .L_18)
.L_18:
        /*0068*/ 	.word	0x00000008
.L_19:


//--------------------- .nv.callgraph             --------------------------
	.section	.nv.callgraph,"",@"SHT_CUDA_CALLGRAPH"
	.align	4
	.sectionentsize	8
	.align		4
        /*0000*/ 	.word	0x00000000
	.align		4
        /*0004*/ 	.word	0xffffffff
	.align		4
        /*0008*/ 	.word	0x00000000
	.align		4
        /*000c*/ 	.word	0xfffffffe
	.align		4
        /*0010*/ 	.word	0x00000000
	.align		4
        /*0014*/ 	.word	0xfffffffd
	.align		4
        /*0018*/ 	.word	0x00000000
	.align		4
        /*001c*/ 	.word	0xfffffffc


//--------------------- .text.default_function_kernel0 --------------------------
	.section	.text.default_function_kernel0,"ax",@progbits
	.align	128
        .global         default_function_kernel0
        .type           default_function_kernel0,@function
        .size           default_function_kernel0,(.L_x_3 - default_function_kernel0)
        .other          default_function_kernel0,@"STO_CUDA_ENTRY STV_DEFAULT"
default_function_kernel0:
.text.default_function_kernel0:
[----:B------:R-:W-:Y:S01]  /*0000*/  LDC R1, c[0x0][0x37c] ;  /* 0x0000df00ff017b82 */ /* 0x000fe20000000800 */
[----:B------:R-:W0:Y:S01]  /*0010*/  S2R R0, SR_TID.X ;  /* 0x0000000000007919 */ /* 0x000e220000002100 */
[----:B------:R-:W-:-:S06]  /*0020*/  MOV R6, 0x400 ;  /* 0x0000040000067802 */ /* 0x000fcc0000000f00 */
[----:B------:R-:W1:Y:S01]  /*0030*/  S2UR UR6, SR_CTAID.X ;  /* 0x00000000000679c3 */ /* 0x000e620000002500 */
[----:B------:R-:W-:Y:S01]  /*0040*/  CS2R R22, SRZ ;  /* 0x0000000000167805 */ /* 0x000fe2000001ff00 */
[----:B------:R-:W2:Y:S01]  /*0050*/  S2R R7, SR_CgaCtaId ;  /* 0x0000000000077919 */ /* 0x000ea20000008800 */
[----:B------:R-:W-:Y:S02]  /*0060*/  CS2R R24, SRZ ;  /* 0x0000000000187805 */ /* 0x000fe4000001ff00 */
[----:B------:R-:W-:Y:S02]  /*0070*/  CS2R R26, SRZ ;  /* 0x00000000001a7805 */ /* 0x000fe4000001ff00 */
[----:B------:R-:W-:Y:S02]  /*0080*/  CS2R R28, SRZ ;  /* 0x00000000001c7805 */ /* 0x000fe4000001ff00 */
[----:B------:R-:W-:Y:S02]  /*0090*/  CS2R R30, SRZ ;  /* 0x00000000001e7805 */ /* 0x000fe4000001ff00 */
[----:B------:R-:W-:-:S02]  /*00a0*/  CS2R R32, SRZ ;  /* 0x0000000000207805 */ /* 0x000fc4000001ff00 */
[----:B------:R-:W-:Y:S02]  /*00b0*/  CS2R R34, SRZ ;  /* 0x0000000000227805 */ /* 0x000fe4000001ff00 */
        /* <DEDUP_REMOVED lines=14> */
[----:B------:R-:W-:Y:S01]  /*01a0*/  CS2R R72, SRZ ;  /* 0x0000000000487805 */ /* 0x000fe2000001ff00 */
[----:B-1----:R-:W-:Y:S01]  /*01b0*/  UIMAD.WIDE.U32 UR4, UR6, 0x2aaaaaab, URZ ;  /* 0x2aaaaaab060478a5 */ /* 0x002fe2000f8e00ff */
[----:B------:R-:W-:Y:S02]  /*01c0*/  CS2R R74, SRZ ;  /* 0x00000000004a7805 */ /* 0x000fe4000001ff00 */
[----:B------:R-:W-:-:S02]  /*01d0*/  CS2R R76, SRZ ;  /* 0x00000000004c7805 */ /* 0x000fc4000001ff00 */
[----:B------:R-:W-:Y:S01]  /*01e0*/  CS2R R78, SRZ ;  /* 0x00000000004e7805 */ /* 0x000fe2000001ff00 */
[----:B------:R-:W-:Y:S01]  /*01f0*/  USHF.R.U32.HI UR5, URZ, 0x2, UR5 ;  /* 0x00000002ff057899 */ /* 0x000fe20008011605 */
[----:B------:R-:W-:Y:S02]  /*0200*/  CS2R R80, SRZ ;  /* 0x0000000000507805 */ /* 0x000fe4000001ff00 */
[C---:B0-----:R-:W-:Y:S02]  /*0210*/  IADD3 R3, PT, PT, R0.reuse, 0x80, RZ ;  /* 0x0000008000037810 */ /* 0x041fe40007ffe0ff */
[----:B------:R-:W-:Y:S02]  /*0220*/  CS2R R82, SRZ ;  /* 0x0000000000527805 */ /* 0x000fe4000001ff00 */
[----:B------:R-:W-:Y:S02]  /*0230*/  IADD3 R4, PT, PT, R0, 0x100, RZ ;  /* 0x0000010000047810 */ /* 0x000fe40007ffe0ff */
[----:B------:R-:W-:-:S02]  /*0240*/  CS2R R84, SRZ ;  /* 0x0000000000547805 */ /* 0x000fc4000001ff00 */
[----:B------:R-:W-:Y:S02]  /*0250*/  LOP3.LUT R2, R3, 0xffff, RZ, 0xc0, !PT ;  /* 0x0000ffff03027812 */ /* 0x000fe400078ec0ff */
[----:B------:R-:W-:Y:S02]  /*0260*/  CS2R R86, SRZ ;  /* 0x0000000000567805 */ /* 0x000fe4000001ff00 */
[----:B--2---:R-:W-:Y:S02]  /*0270*/  LEA R7, R7, R6, 0x18 ;  /* 0x0000000607077211 */ /* 0x004fe400078ec0ff */
[----:B------:R-:W-:Y:S02]  /*0280*/  CS2R R88, SRZ ;  /* 0x0000000000587805 */ /* 0x000fe4000001ff00 */
[----:B------:R-:W-:Y:S01]  /*0290*/  LOP3.LUT R8, R4, 0xffff, RZ, 0xc0, !PT ;  /* 0x0000ffff04087812 */ /* 0x000fe200078ec0ff */
[----:B------:R-:W-:Y:S01]  /*02a0*/  IMAD R2, R2, 0x2aab, RZ ;  /* 0x00002aab02027824 */ /* 0x000fe200078e02ff */
[----:B------:R-:W-:-:S02]  /*02b0*/  IADD3 R9, PT, PT, R0, 0x180, RZ ;  /* 0x0000018000097810 */ /* 0x000fc40007ffe0ff */
[----:B------:R-:W-:Y:S02]  /*02c0*/  CS2R R90, SRZ ;  /* 0x00000000005a7805 */ /* 0x000fe4000001ff00 */
[----:B------:R-:W-:Y:S01]  /*02d0*/  IADD3 R12, PT, PT, R0, 0x200, RZ ;  /* 0x00000200000c7810 */ /* 0x000fe20007ffe0ff */
[----:B------:R-:W-:Y:S01]  /*02e0*/  IMAD R8, R8, 0x2aab, RZ ;  /* 0x00002aab08087824 */ /* 0x000fe200078e02ff */
[----:B------:R-:W-:Y:S02]  /*02f0*/  SHF.R.U32.HI R5, RZ, 0x10, R2 ;  /* 0x00000010ff057819 */ /* 0x000fe40000011602 */
[----:B------:R-:W-:Y:S02]  /*0300*/  CS2R R92, SRZ ;  /* 0x00000000005c7805 */ /* 0x000fe4000001ff00 */
[----:B------:R-:W-:Y:S02]  /*0310*/  IADD3 R15, PT, PT, R0, 0x280, RZ ;  /* 0x00000280000f7810 */ /* 0x000fe40007ffe0ff */
[----:B------:R-:W-:-:S02]  /*0320*/  CS2R R94, SRZ ;  /* 0x00000000005e7805 */ /* 0x000fc4000001ff00 */
[----:B------:R-:W-:Y:S02]  /*0330*/  PRMT R2, R5, 0x9910, RZ ;  /* 0x0000991005027816 */ /* 0x000fe400000000ff */
[----:B------:R-:W-:Y:S02]  /*0340*/  CS2R R96, SRZ ;  /* 0x0000000000607805 */ /* 0x000fe4000001ff00 */
[----:B------:R-:W-:Y:S02]  /*0350*/  LOP3.LUT R10, R9, 0xffff, RZ, 0xc0, !PT ;  /* 0x0000ffff090a7812 */ /* 0x000fe400078ec0ff */
[----:B------:R-:W-:Y:S02]  /*0360*/  CS2R R98, SRZ ;  /* 0x0000000000627805 */ /* 0x000fe4000001ff00 */
[----:B------:R-:W-:Y:S01]  /*0370*/  LOP3.LUT R11, R12, 0xffff, RZ, 0xc0, !PT ;  /* 0x0000ffff0c0b7812 */ /* 0x000fe200078ec0ff */
[----:B------:R-:W-:Y:S01]  /*0380*/  IMAD R2, R2, 0x6, RZ ;  /* 0x0000000602027824 */ /* 0x000fe200078e02ff */
[----:B------:R-:W-:Y:S01]  /*0390*/  LOP3.LUT R13, R15, 0xffff, RZ, 0xc0, !PT ;  /* 0x0000ffff0f0d7812 */ /* 0x000fe200078ec0ff */
[----:B------:R-:W-:Y:S01]  /*03a0*/  IMAD R10, R10, 0x2aab, RZ ;  /* 0x00002aab0a0a7824 */ /* 0x000fe200078e02ff */
[----:B------:R-:W-:Y:S01]  /*03b0*/  CS2R R100, SRZ ;  /* 0x0000000000647805 */ /* 0x000fe2000001ff00 */
[----:B------:R-:W-:Y:S01]  /*03c0*/  IMAD R11, R11, 0x2aab, RZ ;  /* 0x00002aab0b0b7824 */ /* 0x000fe200078e02ff */
[----:B------:R-:W-:Y:S01]  /*03d0*/  IADD3 R6, PT, PT, RZ, -R2, RZ ;  /* 0x80000002ff067210 */ /* 0x000fe20007ffe0ff */
[----:B------:R-:W-:Y:S01]  /*03e0*/  IMAD R16, R13, 0x2aab, RZ ;  /* 0x00002aab0d107824 */ /* 0x000fe200078e02ff */
[----:B------:R-:W-:-:S02]  /*03f0*/  SHF.R.U32.HI R2, RZ, 0x3, R0 ;  /* 0x00000003ff027819 */ /* 0x000fc40000011600 */
[----:B------:R-:W-:Y:S02]  /*0400*/  CS2R R102, SRZ ;  /* 0x0000000000667805 */ /* 0x000fe4000001ff00 */
[----:B------:R-:W-:Y:S02]  /*0410*/  PRMT R6, R6, 0x7710, RZ ;  /* 0x0000771006067816 */ /* 0x000fe400000000ff */
[----:B------:R-:W-:Y:S02]  /*0420*/  CS2R R104, SRZ ;  /* 0x0000000000687805 */ /* 0x000fe4000001ff00 */
[----:B------:R-:W-:Y:S01]  /*0430*/  SHF.R.U32.HI R10, RZ, 0x10, R10 ;  /* 0x00000010ff0a7819 */ /* 0x000fe2000001160a */
[----:B------:R-:W-:Y:S01]  /*0440*/  IMAD R2, R2, 0x60, R7 ;  /* 0x0000006002027824 */ /* 0x000fe200078e0207 */
[----:B------:R-:W-:Y:S02]  /*0450*/  IADD3 R7, PT, PT, R3, R6, RZ ;  /* 0x0000000603077210 */ /* 0x000fe40007ffe0ff */
[----:B------:R-:W-:-:S02]  /*0460*/  CS2R R106, SRZ ;  /* 0x00000000006a7805 */ /* 0x000fc4000001ff00 */
[----:B------:R-:W-:Y:S02]  /*0470*/  LOP3.LUT R3, R0, 0xffff, RZ, 0xc0, !PT ;  /* 0x0000ffff00037812 */ /* 0x000fe400078ec0ff */
[----:B------:R-:W-:Y:S02]  /*0480*/  CS2R R108, SRZ ;  /* 0x00000000006c7805 */ /* 0x000fe4000001ff00 */
[----:B------:R-:W-:Y:S02]  /*0490*/  SHF.R.U32.HI R6, RZ, 0x10, R8 ;  /* 0x00000010ff067819 */ /* 0x000fe40000011608 */
[----:B------:R-:W-:Y:S02]  /*04a0*/  CS2R R110, SRZ ;  /* 0x00000000006e7805 */ /* 0x000fe4000001ff00 */
[----:B------:R-:W-:Y:S01]  /*04b0*/  SHF.R.U32.HI R13, RZ, 0x10, R11 ;  /* 0x00000010ff0d7819 */ /* 0x000fe2000001160b */
[----:B------:R-:W-:Y:S01]  /*04c0*/  IMAD R3, R3, 0x2aab, RZ ;  /* 0x00002aab03037824 */ /* 0x000fe200078e02ff */
[----:B------:R-:W-:Y:S01]  /*04d0*/  PRMT R8, R6, 0x9910, RZ ;  /* 0x0000991006087816 */ /* 0x000fe200000000ff */
[----:B------:R-:W0:Y:S01]  /*04e0*/  LDCU.64 UR10, c[0x0][0x358] ;  /* 0x00006b00ff0a77ac */ /* 0x000e220008000a00 */
[----:B------:R-:W-:-:S02]  /*04f0*/  SHF.R.U32.HI R16, RZ, 0x10, R16 ;  /* 0x00000010ff107819 */ /* 0x000fc40000011610 */
[----:B------:R-:W-:Y:S01]  /*0500*/  SHF.R.U32.HI R3, RZ, 0x10, R3 ;  /* 0x00000010ff037819 */ /* 0x000fe20000011603 */
[----:B------:R-:W-:Y:S01]  /*0510*/  IMAD R8, R8, 0x6, RZ ;  /* 0x0000000608087824 */ /* 0x000fe200078e02ff */
[C---:B------:R-:W-:Y:S01]  /*0520*/  PRMT R18, R13.reuse, 0x9910, RZ ;  /* 0x000099100d127816 */ /* 0x040fe200000000ff */
[----:B------:R-:W-:Y:S01]  /*0530*/  IMAD R13, R13, 0x300, RZ ;  /* 0x000003000d0d7824 */ /* 0x000fe200078e02ff */
[C---:B------:R-:W-:Y:S01]  /*0540*/  PRMT R14, R3.reuse, 0x9910, RZ ;  /* 0x00009910030e7816 */ /* 0x040fe200000000ff */
[----:B------:R-:W-:Y:S01]  /*0550*/  IMAD R3, R3, 0x300, RZ ;  /* 0x0000030003037824 */ /* 0x000fe200078e02ff */
[----:B------:R-:W-:Y:S01]  /*0560*/  IADD3 R8, PT, PT, RZ, -R8, RZ ;  /* 0x80000008ff087210 */ /* 0x000fe20007ffe0ff */
[----:B------:R-:W-:Y:S01]  /*0570*/  UIMAD UR6, UR5, -0x18, UR6 ;  /* 0xffffffe8050678a4 */ /* 0x000fe2000f8e0206 */
[----:B------:R-:W-:Y:S01]  /*0580*/  MOV R11, R14 ;  /* 0x0000000e000b7202 */ /* 0x000fe20000000f00 */
[----:B------:R-:W-:Y:S01]  /*0590*/  UMOV UR4, URZ ;  /* 0x000000ff00047c82 */ /* 0x000fe20008000000 */
[----:B------:R-:W-:-:S02]  /*05a0*/  PRMT R17, R8, 0x7710, RZ ;  /* 0x0000771008117816 */ /* 0x000fc400000000ff */
[----:B------:R-:W-:Y:S02]  /*05b0*/  PRMT R14, R10, 0x9910, RZ ;  /* 0x000099100a0e7816 */ /* 0x000fe400000000ff */
[----:B------:R-:W-:Y:S01]  /*05c0*/  IADD3 R8, PT, PT, R4, R17, RZ ;  /* 0x0000001104087210 */ /* 0x000fe20007ffe0ff */
[----:B------:R-:W-:Y:S01]  /*05d0*/  IMAD R4, R11, 0x6, RZ ;  /* 0x000000060b047824 */ /* 0x000fe200078e02ff */
[----:B------:R-:W-:Y:S01]  /*05e0*/  PRMT R19, R16, 0x9910, RZ ;  /* 0x0000991010137816 */ /* 0x000fe200000000ff */
[----:B------:R-:W-:Y:S01]  /*05f0*/  IMAD R11, R14, 0x6, RZ ;  /* 0x000000060e0b7824 */ /* 0x000fe200078e02ff */
[----:B------:R-:W-:Y:S01]  /*0600*/  MOV R112, RZ ;  /* 0x000000ff00707202 */ /* 0x000fe20000000f00 */
[----:B------:R-:W-:Y:S01]  /*0610*/  IMAD R14, R18, 0x6, RZ ;  /* 0x00000006120e7824 */ /* 0x000fe200078e02ff */
[----:B------:R-:W-:Y:S01]  /*0620*/  IADD3 R4, PT, PT, RZ, -R4, RZ ;  /* 0x80000004ff047210 */ /* 0x000fe20007ffe0ff */
[----:B------:R-:W-:Y:S01]  /*0630*/  IMAD R17, R19, 0x6, RZ ;  /* 0x0000000613117824 */ /* 0x000fe200078e02ff */
[----:B------:R-:W-:Y:S01]  /*0640*/  IADD3 R18, PT, PT, RZ, -R11, RZ ;  /* 0x8000000bff127210 */ /* 0x000fe20007ffe0ff */
[----:B------:R-:W-:Y:S01]  /*0650*/  IMAD R16, R16, 0x300, RZ ;  /* 0x0000030010107824 */ /* 0x000fe200078e02ff */
[----:B------:R-:W-:-:S02]  /*0660*/  PRMT R11, R4, 0x7710, RZ ;  /* 0x00007710040b7816 */ /* 0x000fc400000000ff */
[----:B------:R-:W-:Y:S02]  /*0670*/  IADD3 R19, PT, PT, RZ, -R14, RZ ;  /* 0x8000000eff137210 */ /* 0x000fe40007ffe0ff */
[----:B------:R-:W-:Y:S02]  /*0680*/  IADD3 R4, PT, PT, R11, R0, RZ ;  /* 0x000000000b047210 */ /* 0x000fe40007ffe0ff */
[----:B------:R-:W-:Y:S02]  /*0690*/  IADD3 R20, PT, PT, RZ, -R17, RZ ;  /* 0x80000011ff147210 */ /* 0x000fe40007ffe0ff */
[----:B------:R-:W-:Y:S02]  /*06a0*/  PRMT R14, R18, 0x7710, RZ ;  /* 0x00007710120e7816 */ /* 0x000fe400000000ff */
[----:B------:R-:W-:Y:S01]  /*06b0*/  LOP3.LUT R3, R3, 0xffff, R4, 0xf8, !PT ;  /* 0x0000ffff03037812 */ /* 0x000fe200078ef804 */
[----:B------:R-:W-:Y:S01]  /*06c0*/  IMAD R4, R5, 0x300, RZ ;  /* 0x0000030005047824 */ /* 0x000fe200078e02ff */
[----:B------:R-:W-:Y:S01]  /*06d0*/  PRMT R17, R19, 0x7710, RZ ;  /* 0x0000771013117816 */ /* 0x000fe200000000ff */
[----:B------:R-:W-:Y:S01]  /*06e0*/  IMAD R5, R6, 0x300, RZ ;  /* 0x0000030006057824 */ /* 0x000fe200078e02ff */
[----:B------:R-:W-:Y:S01]  /*06f0*/  PRMT R18, R20, 0x7710, RZ ;  /* 0x0000771014127816 */ /* 0x000fe200000000ff */
[----:B------:R-:W-:Y:S01]  /*0700*/  IMAD R6, R10, 0x300, RZ ;  /* 0x000003000a067824 */ /* 0x000fe200078e02ff */
[----:B------:R-:W-:-:S02]  /*0710*/  IADD3 R9, PT, PT, R9, R14, RZ ;  /* 0x0000000e09097210 */ /* 0x000fc40007ffe0ff */
[----:B------:R-:W-:Y:S02]  /*0720*/  CS2R R10, SRZ ;  /* 0x00000000000a7805 */ /* 0x000fe4000001ff00 */
[----:B------:R-:W-:Y:S02]  /*0730*/  IADD3 R12, PT, PT, R12, R17, RZ ;  /* 0x000000110c0c7210 */ /* 0x000fe40007ffe0ff */
[----:B------:R-:W-:Y:S02]  /*0740*/  CS2R R20, SRZ ;  /* 0x0000000000147805 */ /* 0x000fe4000001ff00 */
[----:B------:R-:W-:Y:S02]  /*0750*/  IADD3 R15, PT, PT, R15, R18, RZ ;  /* 0x000000120f0f7210 */ /* 0x000fe40007ffe0ff */
[----:B------:R-:W-:Y:S02]  /*0760*/  CS2R R18, SRZ ;  /* 0x0000000000127805 */ /* 0x000fe4000001ff00 */
[----:B------:R-:W-:Y:S01]  /*0770*/  LOP3.LUT R6, R6, 0xffff, R9, 0xf8, !PT ;  /* 0x0000ffff06067812 */ /* 0x000fe200078ef809 */
[----:B------:R-:W-:Y:S01]  /*0780*/  HFMA2 R9, -RZ, RZ, 0, 0 ;  /* 0x00000000ff097431 */ /* 0x000fe200000001ff */
[----:B------:R-:W-:-:S02]  /*0790*/  LOP3.LUT R4, R4, 0xffff, R7, 0xf8, !PT ;  /* 0x0000ffff04047812 */ /* 0x000fc400078ef807 */
[----:B------:R-:W-:Y:S02]  /*07a0*/  LOP3.LUT R5, R5, 0xffff, R8, 0xf8, !PT ;  /* 0x0000ffff05057812 */ /* 0x000fe400078ef808 */
[----:B------:R-:W-:Y:S02]  /*07b0*/  LOP3.LUT R7, R13, 0xffff, R12, 0xf8, !PT ;  /* 0x0000ffff0d077812 */ /* 0x000fe400078ef80c */
[----:B------:R-:W-:Y:S02]  /*07c0*/  CS2R R12, SRZ ;  /* 0x00000000000c7805 */ /* 0x000fe4000001ff00 */
[----:B------:R-:W-:Y:S02]  /*07d0*/  LOP3.LUT R8, R16, 0xffff, R15, 0xf8, !PT ;  /* 0x0000ffff10087812 */ /* 0x000fe400078ef80f */
[----:B------:R-:W-:Y:S02]  /*07e0*/  CS2R R14, SRZ ;  /* 0x00000000000e7805 */ /* 0x000fe4000001ff00 */
[----:B------:R-:W-:-:S02]  /*07f0*/  CS2R R16, SRZ ;  /* 0x0000000000107805 */ /* 0x000fc4000001ff00 */
[----:B0-----:R-:W-:-:S07]  /*0800*/  LOP3.LUT R113, R0, 0x7, RZ, 0xc0, !PT ;  /* 0x0000000700717812 */ /* 0x001fce00078ec0ff */
.L_x_1:
[----:B------:R-:W-:Y:S01]  /*0810*/  BAR.SYNC.DEFER_BLOCKING 0x0 ;  /* 0x0000000000007b1d */ /* 0x000fe20000010000 */
[----:B------:R-:W-:Y:S01]  /*0820*/  ISETP.GT.U32.AND P0, PT, R0, 0x23f, PT ;  /* 0x0000023f0000780c */ /* 0x000fe20003f04070 */
[----:B------:R-:W-:-:S06]  /*0830*/  UIMAD UR7, UR4, 0x6, URZ ;  /* 0x00000006040778a4 */ /* 0x000fcc000f8e02ff */
[----:B------:R-:W0:Y:S01]  /*0840*/  LDC.64 R60, c[0x0][0x380] ;  /* 0x0000e000ff3c7b82 */ /* 0x000e220000000a00 */
[----:B------:R-:W-:Y:S01]  /*0850*/  UIMAD UR8, UR5, 0x18000, UR7 ;  /* 0x00018000050878a4 */ /* 0x000fe2000f8e0207 */
[----:B------:R-:W-:-:S05]  /*0860*/  ISETP.GT.U32.AND P1, PT, R0, 0x1bf, PT ;  /* 0x000001bf0000780c */ /* 0x000fca0003f24070 */
[----:B------:R-:W-:Y:S01]  /*0870*/  IADD3 R67, PT, PT, R4, UR8, RZ ;  /* 0x0000000804437c10 */ /* 0x000fe2000fffe0ff */
[----:B------:R-:W1:Y:S01]  /*0880*/  @!P0 LDC.64 R122, c[0x0][0x388] ;  /* 0x0000e200ff7a8b82 */ /* 0x000e620000000a00 */
[----:B------:R-:W-:Y:S01]  /*0890*/  ISETP.GT.U32.AND P2, PT, R0, 0x13f, PT ;  /* 0x0000013f0000780c */ /* 0x000fe20003f44070 */
[----:B------:R-:W-:Y:S01]  /*08a0*/  UIMAD UR7, UR6, 0x12000, UR7 ;  /* 0x00012000060778a4 */ /* 0x000fe2000f8e0207 */
[----:B------:R-:W-:Y:S02]  /*08b0*/  IADD3 R119, PT, PT, R3, UR8, RZ ;  /* 0x0000000803777c10 */ /* 0x000fe4000fffe0ff */
[----:B------:R-:W-:Y:S02]  /*08c0*/  IADD3 R65, PT, PT, R5, UR8, RZ ;  /* 0x0000000805417c10 */ /* 0x000fe4000fffe0ff */
[----:B------:R-:W-:Y:S02]  /*08d0*/  IADD3 R121, PT, PT, R6, UR8, RZ ;  /* 0x0000000806797c10 */ /* 0x000fe4000fffe0ff */
[----:B------:R-:W-:-:S02]  /*08e0*/  IADD3 R63, PT, PT, R7, UR8, RZ ;  /* 0x00000008073f7c10 */ /* 0x000fc4000fffe0ff */
[----:B------:R-:W-:Y:S01]  /*08f0*/  IADD3 R125, PT, PT, R8, UR8, RZ ;  /* 0x00000008087d7c10 */ /* 0x000fe2000fffe0ff */
[----:B0-----:R-:W-:Y:S01]  /*0900*/  IMAD.WIDE.U32 R66, R67, 0x4, R60 ;  /* 0x0000000443427825 */ /* 0x001fe200078e003c */
[----:B------:R-:W-:-:S03]  /*0910*/  ISETP.GT.U32.AND P3, PT, R0, 0xbf, PT ;  /* 0x000000bf0000780c */ /* 0x000fc60003f64070 */
[--C-:B------:R-:W-:Y:S01]  /*0920*/  IMAD.WIDE.U32 R118, R119, 0x4, R60.reuse ;  /* 0x0000000477767825 */ /* 0x100fe200078e003c */
[----:B------:R0:W2:Y:S03]  /*0930*/  LDG.E.CONSTANT R117, desc[UR10][R66.64] ;  /* 0x0000000a42757981 */ /* 0x0000a6000c1e9900 */
[--C-:B------:R-:W-:Y:S01]  /*0940*/  IMAD.WIDE.U32 R64, R65, 0x4, R60.reuse ;  /* 0x0000000441407825 */ /* 0x100fe200078e003c */
[----:B------:R-:W-:Y:S01]  /*0950*/  ISETP.GT.U32.AND P4, PT, R0, 0x3f, PT ;  /* 0x0000003f0000780c */ /* 0x000fe20003f84070 */
[----:B------:R-:W3:Y:S02]  /*0960*/  LDG.E.CONSTANT R114, desc[UR10][R118.64] ;  /* 0x0000000a76727981 */ /* 0x000ee4000c1e9900 */
[--C-:B------:R-:W-:Y:S02]  /*0970*/  IMAD.WIDE.U32 R120, R121, 0x4, R60.reuse ;  /* 0x0000000479787825 */ /* 0x100fe400078e003c */
[----:B------:R4:W5:Y:S01]  /*0980*/  LDG.E.CONSTANT R115, desc[UR10][R64.64] ;  /* 0x0000000a40737981 */ /* 0x000962000c1e9900 */
[----:B0-----:R-:W0:Y:S01]  /*0990*/  @!P1 LDC.64 R66, c[0x0][0x388] ;  /* 0x0000e200ff429b82 */ /* 0x001e220000000a00 */
[----:B------:R-:W-:-:S02]  /*09a0*/  IMAD.WIDE.U32 R62, R63, 0x4, R60 ;  /* 0x000000043f3e7825 */ /* 0x000fc400078e003c */
[----:B------:R1:W5:Y:S02]  /*09b0*/  LDG.E.CONSTANT R120, desc[UR10][R120.64] ;  /* 0x0000000a78787981 */ /* 0x000364000c1e9900 */
[----:B------:R-:W-:Y:S01]  /*09c0*/  IMAD.WIDE.U32 R124, R125, 0x4, R60 ;  /* 0x000000047d7c7825 */ /* 0x000fe200078e003c */
[----:B------:R-:W-:Y:S01]  /*09d0*/  @!P0 IADD3 R61, PT, PT, R3, UR7, RZ ;  /* 0x00000007033d8c10 */ /* 0x000fe2000fffe0ff */
[----:B------:R1:W5:Y:S01]  /*09e0*/  LDG.E.CONSTANT R119, desc[UR10][R62.64] ;  /* 0x0000000a3e777981 */ /* 0x000362000c1e9900 */
[----:B----4-:R-:W4:Y:S03]  /*09f0*/  @!P4 LDC.64 R64, c[0x0][0x388] ;  /* 0x0000e200ff40cb82 */ /* 0x010f260000000a00 */
[----:B-1----:R-:W-:Y:S01]  /*0a00*/  @!P0 IMAD.WIDE.U32 R122, R61, 0x4, R122 ;  /* 0x000000043d7a8825 */ /* 0x002fe200078e007a */
[----:B------:R-:W5:Y:S01]  /*0a10*/  LDG.E.CONSTANT R118, desc[UR10][R124.64] ;  /* 0x0000000a7c767981 */ /* 0x000f62000c1e9900 */
[----:B------:R-:W-:-:S03]  /*0a20*/  @!P1 IADD3 R121, PT, PT, R4, UR7, RZ ;  /* 0x0000000704799c10 */ /* 0x000fc6000fffe0ff */
[----:B------:R1:W5:Y:S01]  /*0a30*/  @!P0 LDG.E.CONSTANT R116, desc[UR10][R122.64] ;  /* 0x0000000a7a748981 */ /* 0x000362000c1e9900 */
[----:B------:R-:W1:Y:S08]  /*0a40*/  @!P2 LDC.64 R60, c[0x0][0x388] ;  /* 0x0000e200ff3cab82 */ /* 0x000e700000000a00 */
[----:B------:R-:W4:Y:S01]  /*0a50*/  @!P3 LDC.64 R62, c[0x0][0x388] ;  /* 0x0000e200ff3ebb82 */ /* 0x000f220000000a00 */
[----:B0-----:R-:W-:Y:S01]  /*0a60*/  @!P1 IMAD.WIDE.U32 R66, R121, 0x4, R66 ;  /* 0x0000000479429825 */ /* 0x001fe200078e0042 */
[----:B------:R-:W-:-:S05]  /*0a70*/  @!P2 IADD3 R121, PT, PT, R5, UR7, RZ ;  /* 0x000000070579ac10 */ /* 0x000fca000fffe0ff */
[----:B------:R-:W5:Y:S01]  /*0a80*/  @!P1 LDG.E.CONSTANT R66, desc[UR10][R66.64] ;  /* 0x0000000a42429981 */ /* 0x000f62000c1e9900 */
[----:B-1----:R-:W-:Y:S01]  /*0a90*/  @!P2 IMAD.WIDE.U32 R60, R121, 0x4, R60 ;  /* 0x00000004793ca825 */ /* 0x002fe200078e003c */
[----:B------:R-:W-:-:S05]  /*0aa0*/  @!P3 IADD3 R121, PT, PT, R6, UR7, RZ ;  /* 0x000000070679bc10 */ /* 0x000fca000fffe0ff */
[----:B------:R-:W5:Y:S01]  /*0ab0*/  @!P2 LDG.E.CONSTANT R61, desc[UR10][R60.64] ;  /* 0x0000000a3c3da981 */ /* 0x000f62000c1e9900 */
[----:B----4-:R-:W-:Y:S01]  /*0ac0*/  @!P3 IMAD.WIDE.U32 R62, R121, 0x4, R62 ;  /* 0x00000004793eb825 */ /* 0x010fe200078e003e */
[----:B------:R-:W-:-:S05]  /*0ad0*/  @!P4 IADD3 R121, PT, PT, R7, UR7, RZ ;  /* 0x000000070779cc10 */ /* 0x000fca000fffe0ff */
[----:B------:R-:W-:Y:S01]  /*0ae0*/  @!P4 IMAD.WIDE.U32 R64, R121, 0x4, R64 ;  /* 0x000000047940c825 */ /* 0x000fe200078e0040 */
[----:B------:R0:W4:Y:S05]  /*0af0*/  @!P3 LDG.E.CONSTANT R62, desc[UR10][R62.64] ;  /* 0x0000000a3e3eb981 */ /* 0x00012a000c1e9900 */
[----:B------:R1:W4:Y:S01]  /*0b00*/  @!P4 LDG.E.CONSTANT R64, desc[UR10][R64.64] ;  /* 0x0000000a4040c981 */ /* 0x000322000c1e9900 */
[----:B------:R-:W0:Y:S01]  /*0b10*/  S2R R123, SR_CgaCtaId ;  /* 0x00000000007b7919 */ /* 0x000e220000008800 */
[----:B------:R-:W-:-:S04]  /*0b20*/  MOV R122, 0x400 ;  /* 0x00000400007a7802 */ /* 0x000fc80000000f00 */
[----:B0-----:R-:W-:Y:S02]  /*0b30*/  LEA R121, R123, R122, 0x18 ;  /* 0x0000007a7b797211 */ /* 0x001fe400078ec0ff */
[----:B------:R-:W-:-:S04]  /*0b40*/  IADD3 R122, PT, PT, R122, 0xc00, RZ ;  /* 0x00000c007a7a7810 */ /* 0x000fc80007ffe0ff */
[----:B------:R-:W-:Y:S02]  /*0b50*/  LEA R123, R123, R122, 0x18 ;  /* 0x0000007a7b7b7211 */ /* 0x000fe400078ec0ff */
[C---:B------:R-:W-:Y:S02]  /*0b60*/  LEA R121, R0.reuse, R121, 0x2 ;  /* 0x0000007900797211 */ /* 0x040fe400078e10ff */
[CC--:B------:R-:W-:Y:S02]  /*0b70*/  @!P0 LEA R63, R0.reuse, R123.reuse, 0x2 ;  /* 0x0000007b003f8211 */ /* 0x0c0fe400078e10ff */
[CC--:B-1----:R-:W-:Y:S02]  /*0b80*/  @!P1 LEA R65, R0.reuse, R123.reuse, 0x2 ;  /* 0x0000007b00419211 */ /* 0x0c2fe400078e10ff */
[CC--:B------:R-:W-:Y:S02]  /*0b90*/  @!P2 LEA R122, R0.reuse, R123.reuse, 0x2 ;  /* 0x0000007b007aa211 */ /* 0x0c0fe400078e10ff */
[----:B------:R-:W-:-:S02]  /*0ba0*/  @!P3 LEA R67, R0, R123, 0x2 ;  /* 0x0000007b0043b211 */ /* 0x000fc400078e10ff */
[----:B------:R-:W-:Y:S01]  /*0bb0*/  @!P4 LEA R125, R0, R123, 0x2 ;  /* 0x0000007b007dc211 */ /* 0x000fe200078e10ff */
[----:B------:R-:W-:Y:S01]  /*0bc0*/  UIADD3 UR4, UPT, UPT, UR4, 0x1, URZ ;  /* 0x0000000104047890 */ /* 0x000fe2000fffe0ff */
[----:B------:R-:W-:Y:S01]  /*0bd0*/  IMAD R60, R113, 0x48, R123 ;  /* 0x00000048713c7824 */ /* 0x000fe200078e027b */
[----:B------:R-:W-:Y:S02]  /*0be0*/  UMOV UR7, 0x480 ;  /* 0x0000048000077882 */ /* 0x000fe40000000000 */
[----:B------:R-:W-:Y:S01]  /*0bf0*/  UISETP.NE.AND UP1, UPT, UR4, 0x80, UPT ;  /* 0x000000800400788c */ /* 0x000fe2000bf25270 */
[----:B--2---:R0:W-:Y:S04]  /*0c00*/  STS [R121+0x200], R117 ;  /* 0x0002007579007388 */ /* 0x0041e80000000800 */
[----:B---3--:R0:W-:Y:S04]  /*0c10*/  STS [R121], R114 ;  /* 0x0000007279007388 */ /* 0x0081e80000000800 */
[----:B-----5:R0:W-:Y:S04]  /*0c20*/  STS [R121+0x400], R115 ;  /* 0x0004007379007388 */ /* 0x0201e80000000800 */
[----:B------:R0:W-:Y:S04]  /*0c30*/  STS [R121+0x600], R120 ;  /* 0x0006007879007388 */ /* 0x0001e80000000800 */
[----:B------:R0:W-:Y:S04]  /*0c40*/  STS [R121+0x800], R119 ;  /* 0x0008007779007388 */ /* 0x0001e80000000800 */
[----:B------:R0:W-:Y:S04]  /*0c50*/  STS [R121+0xa00], R118 ;  /* 0x000a007679007388 */ /* 0x0001e80000000800 */
[----:B------:R0:W-:Y:S04]  /*0c60*/  @!P0 STS [R63], R116 ;  /* 0x000000743f008388 */ /* 0x0001e80000000800 */
[----:B------:R0:W-:Y:S04]  /*0c70*/  @!P1 STS [R65+0x200], R66 ;  /* 0x0002004241009388 */ /* 0x0001e80000000800 */
[----:B------:R0:W-:Y:S04]  /*0c80*/  @!P2 STS [R122+0x400], R61 ;  /* 0x0004003d7a00a388 */ /* 0x0001e80000000800 */
[----:B----4-:R0:W-:Y:S04]  /*0c90*/  @!P3 STS [R67+0x600], R62 ;  /* 0x0006003e4300b388 */ /* 0x0101e80000000800 */
[----:B------:R0:W-:Y:S01]  /*0ca0*/  @!P4 STS [R125+0x800], R64 ;  /* 0x000800407d00c388 */ /* 0x0001e20000000800 */
[----:B------:R-:W-:Y:S06]  /*0cb0*/  BAR.SYNC.DEFER_BLOCKING 0x0 ;  /* 0x0000000000007b1d */ /* 0x000fec0000010000 */
.L_x_0:
[----:B0-----:R-:W-:Y:S04]  /*0cc0*/  LDS R119, [R2+UR7+0x180] ;  /* 0x0001800702777984 */ /* 0x001fe80008000800 */
[----:B------:R-:W0:Y:S04]  /*0cd0*/  LDS R118, [R60+UR7+-0x480] ;  /* 0xfffb80073c767984 */ /* 0x000e280008000800 */
[----:B------:R-:W1:Y:S04]  /*0ce0*/  LDS R117, [R60+UR7+-0x240] ;  /* 0xfffdc0073c757984 */ /* 0x000e680008000800 */
[----:B------:R-:W2:Y:S04]  /*0cf0*/  LDS R116, [R60+UR7] ;  /* 0x000000073c747984 */ /* 0x000ea80008000800 */
[----:B------:R-:W3:Y:S04]  /*0d00*/  LDS R115, [R60+UR7+0x240] ;  /* 0x000240073c737984 */ /* 0x000ee80008000800 */
[----:B------:R-:W4:Y:S04]  /*0d10*/  LDS R114, [R60+UR7+-0x468] ;  /* 0xfffb98073c727984 */ /* 0x000f280008000800 */
[----:B------:R-:W5:Y:S04]  /*0d20*/  LDS R67, [R60+UR7+-0x228] ;  /* 0xfffdd8073c437984 */ /* 0x000f680008000800 */
[----:B------:R-:W5:Y:S04]  /*0d30*/  LDS R66, [R60+UR7+0x18] ;  /* 0x000018073c427984 */ /* 0x000f680008000800 */
[----:B------:R-:W5:Y:S04]  /*0d40*/  LDS R65, [R60+UR7+0x258] ;  /* 0x000258073c417984 */ /* 0x000f680008000800 */
[----:B------:R-:W5:Y:S04]  /*0d50*/  LDS R64, [R60+UR7+-0x450] ;  /* 0xfffbb0073c407984 */ /* 0x000f680008000800 */
[----:B------:R-:W5:Y:S04]  /*0d60*/  LDS R63, [R60+UR7+-0x210] ;  /* 0xfffdf0073c3f7984 */ /* 0x000f680008000800 */
[----:B------:R-:W5:Y:S01]  /*0d70*/  LDS R62, [R60+UR7+0x30] ;  /* 0x000030073c3e7984 */ /* 0x000f620008000800 */
[----:B0-----:R-:W-:-:S03]  /*0d80*/  FFMA R56, R119, R118, R56 ;  /* 0x0000007677387223 */ /* 0x001fc60000000038 */
[----:B------:R-:W0:Y:S01]  /*0d90*/  LDS R61, [R60+UR7+0x270] ;  /* 0x000270073c3d7984 */ /* 0x000e220008000800 */
[----:B-1----:R-:W-:-:S03]  /*0da0*/  FFMA R44, R119, R117, R44 ;  /* 0x00000075772c7223 */ /* 0x002fc6000000002c */
[----:B------:R-:W1:Y:S01]  /*0db0*/  LDS R121, [R2+UR7+-0x480] ;  /* 0xfffb800702797984 */ /* 0x000e620008000800 */
[----:B--2---:R-:W-:-:S03]  /*0dc0*/  FFMA R32, R119, R116, R32 ;  /* 0x0000007477207223 */ /* 0x004fc60000000020 */
[----:B------:R-:W2:Y:S01]  /*0dd0*/  LDS R120, [R2+UR7+0x198] ;  /* 0x0001980702787984 */ /* 0x000ea20008000800 */
[----:B---3--:R-:W-:-:S03]  /*0de0*/  FFMA R20, R119, R115, R20 ;  /* 0x0000007377147223 */ /* 0x008fc60000000014 */
[----:B------:R-:W3:Y:S01]  /*0df0*/  LDS R122, [R2+UR7+-0x468] ;  /* 0xfffb9807027a7984 */ /* 0x000ee20008000800 */
[C---:B----4-:R-:W-:Y:S01]  /*0e00*/  FFMA R55, R119.reuse, R114, R55 ;  /* 0x0000007277377223 */ /* 0x050fe20000000037 */
[C---:B-----5:R-:W-:Y:S01]  /*0e10*/  FFMA R43, R119.reuse, R67, R43 ;  /* 0x00000043772b7223 */ /* 0x060fe2000000002b */
[C---:B------:R-:W-:Y:S01]  /*0e20*/  FFMA R31, R119.reuse, R66, R31 ;  /* 0x00000042771f7223 */ /* 0x040fe2000000001f */
[C---:B------:R-:W-:Y:S01]  /*0e30*/  FFMA R19, R119.reuse, R65, R19 ;  /* 0x0000004177137223 */ /* 0x040fe20000000013 */
[C---:B------:R-:W-:Y:S01]  /*0e40*/  FFMA R54, R119.reuse, R64, R54 ;  /* 0x0000004077367223 */ /* 0x040fe20000000036 */
[C---:B------:R-:W-:Y:S01]  /*0e50*/  FFMA R42, R119.reuse, R63, R42 ;  /* 0x0000003f772a7223 */ /* 0x040fe2000000002a */
[C---:B------:R-:W-:Y:S01]  /*0e60*/  FFMA R30, R119.reuse, R62, R30 ;  /* 0x0000003e771e7223 */ /* 0x040fe2000000001e */
[----:B0-----:R-:W-:Y:S02]  /*0e70*/  FFMA R18, R119, R61, R18 ;  /* 0x0000003d77127223 */ /* 0x001fe40000000012 */
[----:B------:R-:W0:Y:S01]  /*0e80*/  LDS R119, [R2+UR7+0x1b0] ;  /* 0x0001b00702777984 */ /* 0x000e220008000800 */
[C---:B-1----:R-:W-:Y:S01]  /*0e90*/  FFMA R112, R121.reuse, R118, R112 ;  /* 0x0000007679707223 */ /* 0x042fe20000000070 */
[C---:B------:R-:W-:Y:S01]  /*0ea0*/  FFMA R100, R121.reuse, R117, R100 ;  /* 0x0000007579647223 */ /* 0x040fe20000000064 */
        /* <DEDUP_REMOVED lines=9> */
[----:B------:R-:W-:Y:S01]  /*0f40*/  FFMA R74, R121, R61, R74 ;  /* 0x0000003d794a7223 */ /* 0x000fe2000000004a */
[-C--:B--2---:R-:W-:Y:S01]  /*0f50*/  FFMA R53, R118, R120.reuse, R53 ;  /* 0x0000007876357223 */ /* 0x084fe20000000035 */
[-C--:B------:R-:W-:Y:S01]  /*0f60*/  FFMA R41, R117, R120.reuse, R41 ;  /* 0x0000007875297223 */ /* 0x080fe20000000029 */
        /* <DEDUP_REMOVED lines=9> */
[----:B------:R-:W-:Y:S01]  /*1000*/  FFMA R15, R61, R120, R15 ;  /* 0x000000783d0f7223 */ /* 0x000fe2000000000f */
[-C--:B---3--:R-:W-:Y:S01]  /*1010*/  FFMA R109, R118, R122.reuse, R109 ;  /* 0x0000007a766d7223 */ /* 0x088fe2000000006d */
        /* <DEDUP_REMOVED lines=11> */
[----:B------:R-:W1:Y:S01]  /*10d0*/  LDS R121, [R2+UR7+-0x450] ;  /* 0xfffbb00702797984 */ /* 0x000e620008000800 */
[-C--:B0-----:R-:W-:Y:S01]  /*10e0*/  FFMA R50, R118, R119.reuse, R50 ;  /* 0x0000007776327223 */ /* 0x081fe20000000032 */
[----:B------:R-:W-:-:S02]  /*10f0*/  FFMA R38, R117, R119, R38 ;  /* 0x0000007775267223 */ /* 0x000fc40000000026 */
[----:B------:R-:W0:Y:S01]  /*1100*/  LDS R122, [R2+UR7+-0x438] ;  /* 0xfffbc807027a7984 */ /* 0x000e220008000800 */
[-C--:B------:R-:W-:Y:S01]  /*1110*/  FFMA R26, R116, R119.reuse, R26 ;  /* 0x00000077741a7223 */ /* 0x080fe2000000001a */
[-C--:B------:R-:W-:Y:S01]  /*1120*/  FFMA R14, R115, R119.reuse, R14 ;  /* 0x00000077730e7223 */ /* 0x080fe2000000000e */
[-C--:B------:R-:W-:Y:S01]  /*1130*/  FFMA R49, R114, R119.reuse, R49 ;  /* 0x0000007772317223 */ /* 0x080fe20000000031 */
[----:B------:R-:W2:Y:S01]  /*1140*/  LDS R120, [R2+UR7+0x1c8] ;  /* 0x0001c80702787984 */ /* 0x000ea20008000800 */
[----:B------:R-:W-:Y:S01]  /*1150*/  UIADD3 UR7, UPT, UPT, UR7, 0x4, URZ ;  /* 0x0000000407077890 */ /* 0x000fe2000fffe0ff */
[-C--:B------:R-:W-:Y:S01]  /*1160*/  FFMA R37, R67, R119.reuse, R37 ;  /* 0x0000007743257223 */ /* 0x080fe20000000025 */
[-C--:B------:R-:W-:Y:S01]  /*1170*/  FFMA R25, R66, R119.reuse, R25 ;  /* 0x0000007742197223 */ /* 0x080fe20000000019 */
[-C--:B------:R-:W-:Y:S01]  /*1180*/  FFMA R13, R65, R119.reuse, R13 ;  /* 0x00000077410d7223 */ /* 0x080fe2000000000d */
[----:B------:R-:W-:Y:S01]  /*1190*/  UISETP.NE.AND UP0, UPT, UR7, 0x498, UPT ;  /* 0x000004980700788c */ /* 0x000fe2000bf05270 */
[-C--:B------:R-:W-:Y:S01]  /*11a0*/  FFMA R48, R64, R119.reuse, R48 ;  /* 0x0000007740307223 */ /* 0x080fe20000000030 */
[-C--:B------:R-:W-:Y:S01]  /*11b0*/  FFMA R36, R63, R119.reuse, R36 ;  /* 0x000000773f247223 */ /* 0x080fe20000000024 */
[-C--:B------:R-:W-:Y:S01]  /*11c0*/  FFMA R24, R62, R119.reuse, R24 ;  /* 0x000000773e187223 */ /* 0x080fe20000000018 */
[----:B------:R-:W-:Y:S01]  /*11d0*/  FFMA R12, R61, R119, R12 ;  /* 0x000000773d0c7223 */ /* 0x000fe2000000000c */
[-C--:B-1----:R-:W-:Y:S01]  /*11e0*/  FFMA R106, R118, R121.reuse, R106 ;  /* 0x00000079766a7223 */ /* 0x082fe2000000006a */
        /* <DEDUP_REMOVED lines=11> */
[-C--:B0-----:R-:W-:Y:S01]  /*12a0*/  FFMA R103, R118, R122.reuse, R103 ;  /* 0x0000007a76677223 */ /* 0x081fe20000000067 */
        /* <DEDUP_REMOVED lines=23> */
[----:B------:R-:W-:Y:S06]  /*1420*/  BRA.U UP0, `(.L_x_0) ;  /* 0xfffffff900247547 */ /* 0x000fec000b83ffff */
[----:B------:R-:W-:Y:S05]  /*1430*/  BRA.U UP1, `(.L_x_1) ;  /* 0xfffffff101f47547 */ /* 0x000fea000b83ffff */
[----:B------:R-:W0:Y:S01]  /*1440*/  S2R R0, SR_TID.X ;  /* 0x0000000000007919 */ /* 0x000e220000002100 */
[----:B------:R-:W1:Y:S01]  /*1450*/  LDC.64 R2, c[0x0][0x390] ;  /* 0x0000e400ff027b82 */ /* 0x000e620000000a00 */
[----:B------:R-:W-:Y:S01]  /*1460*/  HFMA2 R7, -RZ, RZ, 0, 5.7220458984375e-06 ;  /* 0x00000060ff077431 */ /* 0x000fe200000001ff */
[----:B------:R-:W-:Y:S02]  /*1470*/  MOV R5, UR5 ;  /* 0x0000000500057c02 */ /* 0x000fe40008000f00 */
[----:B0-----:R-:W-:-:S04]  /*1480*/  SHF.R.U32.HI R0, RZ, 0x3, R0 ;  /* 0x00000003ff007819 */ /* 0x001fc80000011600 */
[----:B------:R-:W-:-:S05]  /*1490*/  LEA R0, R5, R0, 0x5 ;  /* 0x0000000005007211 */ /* 0x000fca00078e28ff */
[----:B------:R-:W-:-:S05]  /*14a0*/  IMAD R0, R0, R7, UR6 ;  /* 0x0000000600007e24 */ /* 0x000fca000f8e0207 */
[----:B------:R-:W-:-:S05]  /*14b0*/  LEA R0, R0, R113, 0x5 ;  /* 0x0000007100007211 */ /* 0x000fca00078e28ff */
[----:B------:R-:W-:-:S04]  /*14c0*/  IMAD R5, R0, 0x3, RZ ;  /* 0x0000000300057824 */ /* 0x000fc800078e02ff */
[----:B-1----:R-:W-:-:S05]  /*14d0*/  IMAD.WIDE.U32 R2, R5, 0x4, R2 ;  /* 0x0000000405027825 */ /* 0x002fca00078e0002 */
[----:B------:R-:W-:Y:S04]  /*14e0*/  STG.E desc[UR10][R2.64], R112 ;  /* 0x0000007002007986 */ /* 0x000fe8000c10190a */
        /* <DEDUP_REMOVED lines=94> */
[----:B------:R-:W-:Y:S01]  /*1ad0*/  STG.E desc[UR10][R2.64+0x96d28], R9 ;  /* 0x096d280902007986 */ /* 0x000fe2000c10190a */
[----:B------:R-:W-:Y:S05]  /*1ae0*/  EXIT ;  /* 0x000000000000794d */ /* 0x000fea0003800000 */
.L_x_2:
[----:B------:R-:W-:-:S00]  /*1af0*/  BRA `(.L_x_2) ;  /* 0xfffffffc00fc7947 */ /* 0x000fc0000383ffff */
[----:B------:R-:W-:-:S00]  /*1b00*/  NOP ;  /* 0x0000000000007918 */ /* 0x000fc00000000000 */
[----:B------:R-:W-:-:S00]  /*1b10*/  NOP ;  /* 0x0000000000007918 */ /* 0x000fc00000000000 */
[----:B------:R-:W-:-:S00]  /*1b20*/  NOP ;  /* 0x0000000000007918 */ /* 0x000fc00000000000 */
[----:B------:R-:W-:-:S00]  /*1b30*/  NOP ;  /* 0x0000000000007918 */ /* 0x000fc00000000000 */
[----:B------:R-:W-:-:S00]  /*1b40*/  NOP ;  /* 0x0000000000007918 */ /* 0x000fc00000000000 */
[----:B------:R-:W-:-:S00]  /*1b50*/  NOP ;  /* 0x0000000000007918 */ /* 0x000fc00000000000 */
[----:B------:R-:W-:-:S00]  /*1b60*/  NOP ;  /* 0x0000000000007918 */ /* 0x000fc00000000000 */
[----:B------:R-:W-:-:S00]  /*1b70*/  NOP ;  /* 0x0000000000007918 */ /* 0x000fc00000000000 */
.L_x_3:


//--------------------- .nv.shared.default_function_kernel0 --------------------------
	.section	.nv.shared.default_function_kernel0,"aw",@nobits
	.sectionflags	@""
	.align	4
.nv.shared.default_function_kernel0:
	.zero		6400


//--------------------- .nv.shared.reserved.0     --------------------------
	.section	.nv.shared.reserved.0,"aw",@nobits
	.weak		__nv_reservedSMEM_offset_0_alias
	.size		__nv_reservedSMEM_offset_0_alias, 0, 64
	.other		__nv_reservedSMEM_offset_0_alias,@"STO_CUDA_RESERVED_SHARED STV_DEFAULT"
__nv_reservedSMEM_offset_0_alias:
	.zero		0
	.zero		64


//--------------------- .nv.constant0.default_function_kernel0 --------------------------
	.section	.nv.constant0.default_function_kernel0,"a",@progbits
	.sectionflags	@""
	.align	4
.nv.constant0.default_function_kernel0:
	.zero		920


//--------------------- SYMBOLS --------------------------

	.type		.nv.reservedSmem.offset0,@object
	.size		.nv.reservedSmem.offset0,0x4
	.type		.nv.reservedSmem.cap,@object
	.size		.nv.reservedSmem.cap,0x4
